//
// Generated by NVIDIA NVVM Compiler
//
// Compiler Build ID: CL-36424714
// Cuda compilation tools, release 13.0, V13.0.88
// Based on NVVM 20.0.0
//

.version 9.0
.target sm_100
.address_size 64

	// .globl	_Z14tiledMatrixMulPfS_S_iiii
// _ZZ14tiledMatrixMulPfS_S_iiiiE2sA has been demoted
// _ZZ14tiledMatrixMulPfS_S_iiiiE2sB has been demoted

.visible .entry _Z14tiledMatrixMulPfS_S_iiii(
	.param .u64 .ptr .align 1 _Z14tiledMatrixMulPfS_S_iiii_param_0,
	.param .u64 .ptr .align 1 _Z14tiledMatrixMulPfS_S_iiii_param_1,
	.param .u64 .ptr .align 1 _Z14tiledMatrixMulPfS_S_iiii_param_2,
	.param .u32 _Z14tiledMatrixMulPfS_S_iiii_param_3,
	.param .u32 _Z14tiledMatrixMulPfS_S_iiii_param_4,
	.param .u32 _Z14tiledMatrixMulPfS_S_iiii_param_5,
	.param .u32 _Z14tiledMatrixMulPfS_S_iiii_param_6
)
{
	.reg .pred 	%p<22>;
	.reg .b32 	%r<83>;
	.reg .b32 	%f<127>;
	.reg .b64 	%rd<14>;
	// demoted variable
	.shared .align 4 .b8 _ZZ14tiledMatrixMulPfS_S_iiiiE2sA[4096];
	// demoted variable
	.shared .align 4 .b8 _ZZ14tiledMatrixMulPfS_S_iiiiE2sB[4096];
	ld.param.u64 	%rd3, [_Z14tiledMatrixMulPfS_S_iiii_param_0];
	ld.param.u64 	%rd4, [_Z14tiledMatrixMulPfS_S_iiii_param_1];
	ld.param.u32 	%r34, [_Z14tiledMatrixMulPfS_S_iiii_param_3];
	ld.param.u32 	%r35, [_Z14tiledMatrixMulPfS_S_iiii_param_4];
	ld.param.u32 	%r36, [_Z14tiledMatrixMulPfS_S_iiii_param_5];
	ld.param.u32 	%r37, [_Z14tiledMatrixMulPfS_S_iiii_param_6];
	mov.u32 	%r38, %ctaid.x;
	mov.u32 	%r39, %ctaid.y;
	mov.u32 	%r1, %tid.x;
	mov.u32 	%r2, %tid.y;
	mad.lo.s32 	%r3, %r37, %r39, %r2;
	mad.lo.s32 	%r4, %r37, %r38, %r1;
	add.s32 	%r40, %r35, -1;
	div.s32 	%r5, %r40, %r37;
	setp.lt.s32 	%p1, %r5, 0;
	mov.f32 	%f125, 0f00000000;
	@%p1 bra 	$L__BB0_21;
	shl.b32 	%r42, %r2, 7;
	mov.u32 	%r43, _ZZ14tiledMatrixMulPfS_S_iiiiE2sA;
	add.s32 	%r6, %r43, %r42;
	mul.lo.s32 	%r7, %r3, %r35;
	shl.b32 	%r44, %r1, 2;
	mov.u32 	%r45, _ZZ14tiledMatrixMulPfS_S_iiiiE2sB;
	add.s32 	%r8, %r45, %r44;
	and.b32  	%r9, %r37, 15;
	and.b32  	%r10, %r37, 7;
	and.b32  	%r11, %r37, 2147483632;
	and.b32  	%r12, %r37, 3;
	neg.s32 	%r13, %r11;
	cvta.to.global.u64 	%rd1, %rd3;
	cvta.to.global.u64 	%rd2, %rd4;
	mov.f32 	%f125, 0f00000000;
	mov.b32 	%r76, 0;
$L__BB0_2:
	mov.u32 	%r14, %r76;
	setp.ge.s32 	%p2, %r3, %r34;
	mul.lo.s32 	%r15, %r14, %r37;
	add.s32 	%r46, %r15, %r1;
	setp.ge.s32 	%p3, %r46, %r35;
	mov.f32 	%f116, 0f00000000;
	or.pred  	%p4, %p2, %p3;
	@%p4 bra 	$L__BB0_4;
	add.s32 	%r47, %r46, %r7;
	mul.wide.s32 	%rd6, %r47, 4;
	add.s64 	%rd7, %rd1, %rd6;
	ld.global.f32 	%f116, [%rd7];
$L__BB0_4:
	setp.ge.s32 	%p5, %r4, %r36;
	add.s32 	%r49, %r6, %r44;
	st.shared.f32 	[%r49], %f116;
	add.s32 	%r17, %r15, %r2;
	setp.ge.s32 	%p6, %r17, %r35;
	mov.f32 	%f117, 0f00000000;
	or.pred  	%p7, %p6, %p5;
	@%p7 bra 	$L__BB0_6;
	mad.lo.s32 	%r50, %r17, %r36, %r4;
	mul.wide.s32 	%rd8, %r50, 4;
	add.s64 	%rd9, %rd2, %rd8;
	ld.global.f32 	%f117, [%rd9];
$L__BB0_6:
	setp.lt.s32 	%p8, %r37, 1;
	add.s32 	%r53, %r45, %r42;
	add.s32 	%r55, %r53, %r44;
	st.shared.f32 	[%r55], %f117;
	bar.sync 	0;
	@%p8 bra 	$L__BB0_20;
	setp.lt.u32 	%p9, %r37, 16;
	mov.b32 	%r81, 0;
	@%p9 bra 	$L__BB0_10;
	mov.u32 	%r58, _ZZ14tiledMatrixMulPfS_S_iiiiE2sA;
	add.s32 	%r59, %r42, %r58;
	add.s32 	%r78, %r59, 32;
	shl.b32 	%r60, %r1, 2;
	mov.u32 	%r61, _ZZ14tiledMatrixMulPfS_S_iiiiE2sB;
	add.s32 	%r62, %r60, %r61;
	add.s32 	%r77, %r62, 1024;
	mov.u32 	%r79, %r13;
$L__BB0_9:
	.pragma "nounroll";
	ld.shared.f32 	%f26, [%r78+-32];
	ld.shared.f32 	%f27, [%r77+-1024];
	fma.rn.f32 	%f28, %f26, %f27, %f125;
	ld.shared.f32 	%f29, [%r78+-28];
	ld.shared.f32 	%f30, [%r77+-896];
	fma.rn.f32 	%f31, %f29, %f30, %f28;
	ld.shared.f32 	%f32, [%r78+-24];
	ld.shared.f32 	%f33, [%r77+-768];
	fma.rn.f32 	%f34, %f32, %f33, %f31;
	ld.shared.f32 	%f35, [%r78+-20];
	ld.shared.f32 	%f36, [%r77+-640];
	fma.rn.f32 	%f37, %f35, %f36, %f34;
	ld.shared.f32 	%f38, [%r78+-16];
	ld.shared.f32 	%f39, [%r77+-512];
	fma.rn.f32 	%f40, %f38, %f39, %f37;
	ld.shared.f32 	%f41, [%r78+-12];
	ld.shared.f32 	%f42, [%r77+-384];
	fma.rn.f32 	%f43, %f41, %f42, %f40;
	ld.shared.f32 	%f44, [%r78+-8];
	ld.shared.f32 	%f45, [%r77+-256];
	fma.rn.f32 	%f46, %f44, %f45, %f43;
	ld.shared.f32 	%f47, [%r78+-4];
	ld.shared.f32 	%f48, [%r77+-128];
	fma.rn.f32 	%f49, %f47, %f48, %f46;
	ld.shared.f32 	%f50, [%r78];
	ld.shared.f32 	%f51, [%r77];
	fma.rn.f32 	%f52, %f50, %f51, %f49;
	ld.shared.f32 	%f53, [%r78+4];
	ld.shared.f32 	%f54, [%r77+128];
	fma.rn.f32 	%f55, %f53, %f54, %f52;
	ld.shared.f32 	%f56, [%r78+8];
	ld.shared.f32 	%f57, [%r77+256];
	fma.rn.f32 	%f58, %f56, %f57, %f55;
	ld.shared.f32 	%f59, [%r78+12];
	ld.shared.f32 	%f60, [%r77+384];
	fma.rn.f32 	%f61, %f59, %f60, %f58;
	ld.shared.f32 	%f62, [%r78+16];
	ld.shared.f32 	%f63, [%r77+512];
	fma.rn.f32 	%f64, %f62, %f63, %f61;
	ld.shared.f32 	%f65, [%r78+20];
	ld.shared.f32 	%f66, [%r77+640];
	fma.rn.f32 	%f67, %f65, %f66, %f64;
	ld.shared.f32 	%f68, [%r78+24];
	ld.shared.f32 	%f69, [%r77+768];
	fma.rn.f32 	%f70, %f68, %f69, %f67;
	ld.shared.f32 	%f71, [%r78+28];
	ld.shared.f32 	%f72, [%r77+896];
	fma.rn.f32 	%f125, %f71, %f72, %f70;
	add.s32 	%r79, %r79, 16;
	add.s32 	%r78, %r78, 64;
	add.s32 	%r77, %r77, 2048;
	setp.ne.s32 	%p10, %r79, 0;
	mov.u32 	%r81, %r11;
	@%p10 bra 	$L__BB0_9;
$L__BB0_10:
	setp.eq.s32 	%p11, %r9, 0;
	@%p11 bra 	$L__BB0_20;
	add.s32 	%r63, %r9, -1;
	setp.lt.u32 	%p12, %r63, 7;
	@%p12 bra 	$L__BB0_13;
	shl.b32 	%r64, %r81, 2;
	add.s32 	%r65, %r6, %r64;
	ld.shared.f32 	%f74, [%r65];
	shl.b32 	%r66, %r81, 7;
	add.s32 	%r67, %r8, %r66;
	ld.shared.f32 	%f75, [%r67];
	fma.rn.f32 	%f76, %f74, %f75, %f125;
	ld.shared.f32 	%f77, [%r65+4];
	ld.shared.f32 	%f78, [%r67+128];
	fma.rn.f32 	%f79, %f77, %f78, %f76;
	ld.shared.f32 	%f80, [%r65+8];
	ld.shared.f32 	%f81, [%r67+256];
	fma.rn.f32 	%f82, %f80, %f81, %f79;
	ld.shared.f32 	%f83, [%r65+12];
	ld.shared.f32 	%f84, [%r67+384];
	fma.rn.f32 	%f85, %f83, %f84, %f82;
	ld.shared.f32 	%f86, [%r65+16];
	ld.shared.f32 	%f87, [%r67+512];
	fma.rn.f32 	%f88, %f86, %f87, %f85;
	ld.shared.f32 	%f89, [%r65+20];
	ld.shared.f32 	%f90, [%r67+640];
	fma.rn.f32 	%f91, %f89, %f90, %f88;
	ld.shared.f32 	%f92, [%r65+24];
	ld.shared.f32 	%f93, [%r67+768];
	fma.rn.f32 	%f94, %f92, %f93, %f91;
	ld.shared.f32 	%f95, [%r65+28];
	ld.shared.f32 	%f96, [%r67+896];
	fma.rn.f32 	%f125, %f95, %f96, %f94;
	add.s32 	%r81, %r81, 8;
$L__BB0_13:
	setp.eq.s32 	%p13, %r10, 0;
	@%p13 bra 	$L__BB0_20;
	add.s32 	%r68, %r10, -1;
	setp.lt.u32 	%p14, %r68, 3;
	@%p14 bra 	$L__BB0_16;
	shl.b32 	%r69, %r81, 2;
	add.s32 	%r70, %r6, %r69;
	ld.shared.f32 	%f98, [%r70];
	shl.b32 	%r71, %r81, 7;
	add.s32 	%r72, %r8, %r71;
	ld.shared.f32 	%f99, [%r72];
	fma.rn.f32 	%f100, %f98, %f99, %f125;
	ld.shared.f32 	%f101, [%r70+4];
	ld.shared.f32 	%f102, [%r72+128];
	fma.rn.f32 	%f103, %f101, %f102, %f100;
	ld.shared.f32 	%f104, [%r70+8];
	ld.shared.f32 	%f105, [%r72+256];
	fma.rn.f32 	%f106, %f104, %f105, %f103;
	ld.shared.f32 	%f107, [%r70+12];
	ld.shared.f32 	%f108, [%r72+384];
	fma.rn.f32 	%f125, %f107, %f108, %f106;
	add.s32 	%r81, %r81, 4;
$L__BB0_16:
	setp.eq.s32 	%p15, %r12, 0;
	@%p15 bra 	$L__BB0_20;
	setp.eq.s32 	%p16, %r12, 1;
	shl.b32 	%r73, %r81, 2;
	add.s32 	%r31, %r6, %r73;
	ld.shared.f32 	%f109, [%r31];
	shl.b32 	%r74, %r81, 7;
	add.s32 	%r32, %r8, %r74;
	ld.shared.f32 	%f110, [%r32];
	fma.rn.f32 	%f125, %f109, %f110, %f125;
	@%p16 bra 	$L__BB0_20;
	setp.eq.s32 	%p17, %r12, 2;
	ld.shared.f32 	%f111, [%r31+4];
	ld.shared.f32 	%f112, [%r32+128];
	fma.rn.f32 	%f125, %f111, %f112, %f125;
	@%p17 bra 	$L__BB0_20;
	ld.shared.f32 	%f113, [%r31+8];
	ld.shared.f32 	%f114, [%r32+256];
	fma.rn.f32 	%f125, %f113, %f114, %f125;
$L__BB0_20:
	bar.sync 	0;
	add.s32 	%r76, %r14, 1;
	setp.ne.s32 	%p18, %r14, %r5;
	@%p18 bra 	$L__BB0_2;
$L__BB0_21:
	setp.ge.s32 	%p19, %r3, %r34;
	setp.ge.s32 	%p20, %r4, %r36;
	or.pred  	%p21, %p19, %p20;
	@%p21 bra 	$L__BB0_23;
	ld.param.u64 	%rd13, [_Z14tiledMatrixMulPfS_S_iiii_param_2];
	mad.lo.s32 	%r75, %r3, %r36, %r4;
	cvta.to.global.u64 	%rd10, %rd13;
	mul.wide.s32 	%rd11, %r75, 4;
	add.s64 	%rd12, %rd10, %rd11;
	st.global.f32 	[%rd12], %f125;
$L__BB0_23:
	ret;

}


// ===== COMPILED SASS (sm_100) =====

	.target	sm_100

	.elftype	@"ET_EXEC"


//--------------------- .note.nv.tkinfo           --------------------------
	.section	.note.nv.tkinfo,"",@"SHT_NOTE"
	.sectionflags	@"SHF_NOTE_NV_TKINFO"
	.tkinfo
        /*0018*/ 	.word	0x00000002
        /*0030*/ 	.string	""
        /*0030*/ 	.string	"ptxas"
        /*0030*/ 	.string	"Cuda compilation tools, release 13.0, V13.0.88"
        /*0030*/ 	.string	"Build cuda_13.0.r13.0/compiler.36424714_0"
        /*0030*/ 	.string	"-arch sm_100 -m 64 "



//--------------------- .note.nv.cuinfo           --------------------------
	.section	.note.nv.cuinfo,"",@"SHT_NOTE"
	.sectionflags	@"SHF_NOTE_NV_CUINFO"
        /*0018*/ 	.short	0x0002
        /*001a*/ 	.short	0x0064
        /*001c*/ 	.short	0x0082
	.zero		2


//--------------------- .nv.info                  --------------------------
	.section	.nv.info,"",@"SHT_CUDA_INFO"
	.align	4


	//----- nvinfo : EIATTR_REGCOUNT
	.align		4
        /*0000*/ 	.byte	0x04, 0x2f
        /*0002*/ 	.short	(.L_1 - .L_0)
	.align		4
.L_0:
        /*0004*/ 	.word	index@(_Z14tiledMatrixMulPfS_S_iiii)
        /*0008*/ 	.word	0x0000001f


	//----- nvinfo : EIATTR_FRAME_SIZE
	.align		4
.L_1:
        /*000c*/ 	.byte	0x04, 0x11
        /*000e*/ 	.short	(.L_3 - .L_2)
	.align		4
.L_2:
        /*0010*/ 	.word	index@(_Z14tiledMatrixMulPfS_S_iiii)
        /*0014*/ 	.word	0x00000000


	//----- nvinfo : EIATTR_MIN_STACK_SIZE
	.align		4
.L_3:
        /*0018*/ 	.byte	0x04, 0x12
        /*001a*/ 	.short	(.L_5 - .L_4)
	.align		4
.L_4:
        /*001c*/ 	.word	index@(_Z14tiledMatrixMulPfS_S_iiii)
        /*0020*/ 	.word	0x00000000
.L_5:


//--------------------- .nv.compat                --------------------------
	.section	.nv.compat,"",@"SHT_CUDA_COMPAT_INFO"
	.align	4
        /*0000*/ 	.byte	0x02, 0x09, 0x00, 0x00, 0x02, 0x02, 0x01, 0x00, 0x02, 0x05, 0x05, 0x00, 0x03, 0x07, 0x01, 0x01
        /*0010*/ 	.byte	0x02, 0x03, 0x00, 0x00, 0x02, 0x06, 0x01, 0x00, 0x04, 0x0b, 0x08, 0x00, 0x09, 0x00, 0x00, 0x00
        /*0020*/ 	.byte	0x00, 0x00, 0x00, 0x00


//--------------------- .nv.info._Z14tiledMatrixMulPfS_S_iiii --------------------------
	.section	.nv.info._Z14tiledMatrixMulPfS_S_iiii,"",@"SHT_CUDA_INFO"
	.sectionflags	@""
	.align	4


	//----- nvinfo : EIATTR_CUDA_API_VERSION
	.align		4
        /*0000*/ 	.byte	0x04, 0x37
        /*0002*/ 	.short	(.L_7 - .L_6)
.L_6:
        /*0004*/ 	.word	0x00000082


	//----- nvinfo : EIATTR_KPARAM_INFO
	.align		4
.L_7:
        /*0008*/ 	.byte	0x04, 0x17
        /*000a*/ 	.short	(.L_9 - .L_8)
.L_8:
        /*000c*/ 	.word	0x00000000
        /*0010*/ 	.short	0x0006
        /*0012*/ 	.short	0x0024
        /*0014*/ 	.byte	0x00, 0xf0, 0x11, 0x00


	//----- nvinfo : EIATTR_KPARAM_INFO
	.align		4
.L_9:
        /*0018*/ 	.byte	0x04, 0x17
        /*001a*/ 	.short	(.L_11 - .L_10)
.L_10:
        /*001c*/ 	.word	0x00000000
        /*0020*/ 	.short	0x0005
        /*0022*/ 	.short	0x0020
        /*0024*/ 	.byte	0x00, 0xf0, 0x11, 0x00


	//----- nvinfo : EIATTR_KPARAM_INFO
	.align		4
.L_11:
        /*0028*/ 	.byte	0x04, 0x17
        /*002a*/ 	.short	(.L_13 - .L_12)
.L_12:
        /*002c*/ 	.word	0x00000000
        /*0030*/ 	.short	0x0004
        /*0032*/ 	.short	0x001c
        /*0034*/ 	.byte	0x00, 0xf0, 0x11, 0x00


	//----- nvinfo : EIATTR_KPARAM_INFO
	.align		4
.L_13:
        /*0038*/ 	.byte	0x04, 0x17
        /*003a*/ 	.short	(.L_15 - .L_14)
.L_14:
        /*003c*/ 	.word	0x00000000
        /*0040*/ 	.short	0x0003
        /*0042*/ 	.short	0x0018
        /*0044*/ 	.byte	0x00, 0xf0, 0x11, 0x00


	//----- nvinfo : EIATTR_KPARAM_INFO
	.align		4
.L_15:
        /*0048*/ 	.byte	0x04, 0x17
        /*004a*/ 	.short	(.L_17 - .L_16)
.L_16:
        /*004c*/ 	.word	0x00000000
        /*0050*/ 	.short	0x0002
        /*0052*/ 	.short	0x0010
        /*0054*/ 	.byte	0x00, 0xf5, 0x21, 0x00


	//----- nvinfo : EIATTR_KPARAM_INFO
	.align		4
.L_17:
        /*0058*/ 	.byte	0x04, 0x17
        /*005a*/ 	.short	(.L_19 - .L_18)
.L_18:
        /*005c*/ 	.word	0x00000000
        /*0060*/ 	.short	0x0001
        /*0062*/ 	.short	0x0008
        /*0064*/ 	.byte	0x00, 0xf5, 0x21, 0x00


	//----- nvinfo : EIATTR_KPARAM_INFO
	.align		4
.L_19:
        /*0068*/ 	.byte	0x04, 0x17
        /*006a*/ 	.short	(.L_21 - .L_20)
.L_20:
        /*006c*/ 	.word	0x00000000
        /*0070*/ 	.short	0x0000
        /*0072*/ 	.short	0x0000
        /*0074*/ 	.byte	0x00, 0xf5, 0x21, 0x00


	//----- nvinfo : EIATTR_SPARSE_MMA_MASK
	.align		4
.L_21:
        /*0078*/ 	.byte	0x03, 0x50
        /*007a*/ 	.short	0x0000


	//----- nvinfo : EIATTR_MAXREG_COUNT
	.align		4
        /*007c*/ 	.byte	0x03, 0x1b
        /*007e*/ 	.short	0x00ff


	//----- nvinfo : EIATTR_NUM_BARRIERS
	.align		4
        /*0080*/ 	.byte	0x02, 0x4c
        /*0082*/ 	.byte	0x01
	.zero		1


	//----- nvinfo : EIATTR_MERCURY_ISA_VERSION
	.align		4
        /*0084*/ 	.byte	0x03, 0x5f
        /*0086*/ 	.short	0x0101


	//----- nvinfo : EIATTR_UNUSED_LOAD_BYTE_OFFSET
	.align		4
        /*0088*/ 	.byte	0x04, 0x44
        /*008a*/ 	.short	(.L_23 - .L_22)


	//   ....[0]....
.L_22:
        /*008c*/ 	.word	0x00000b70
        /*0090*/ 	.word	0x00000fff


	//----- nvinfo : EIATTR_VRC_CTA_INIT_COUNT
	.align		4
.L_23:
        /*0094*/ 	.byte	0x02, 0x4a
	.zero		1
	.zero		1


	//----- nvinfo : EIATTR_EXIT_INSTR_OFFSETS
	.align		4
        /*0098*/ 	.byte	0x04, 0x1c
        /*009a*/ 	.short	(.L_25 - .L_24)


	//   ....[0]....
.L_24:
        /*009c*/ 	.word	0x00000c60


	//   ....[1]....
        /*00a0*/ 	.word	0x00000cb0


	//----- nvinfo : EIATTR_CBANK_PARAM_SIZE
	.align		4
.L_25:
        /*00a4*/ 	.byte	0x03, 0x19
        /*00a6*/ 	.short	0x0028


	//----- nvinfo : EIATTR_PARAM_CBANK
	.align		4
        /*00a8*/ 	.byte	0x04, 0x0a
        /*00aa*/ 	.short	(.L_27 - .L_26)
	.align		4
.L_26:
        /*00ac*/ 	.word	index@(.nv.constant0._Z14tiledMatrixMulPfS_S_iiii)
        /*00b0*/ 	.short	0x0380
        /*00b2*/ 	.short	0x0028


	//----- nvinfo : EIATTR_SW_WAR
	.align		4
.L_27:
        /*00b4*/ 	.byte	0x04, 0x36
        /*00b6*/ 	.short	(.L_29 - .L_28)
.L_28:
        /*00b8*/ 	.word	0x00000008
.L_29:


//--------------------- .nv.callgraph             --------------------------
	.section	.nv.callgraph,"",@"SHT_CUDA_CALLGRAPH"
	.align	4
	.sectionentsize	8
	.align		4
        /*0000*/ 	.word	0x00000000
	.align		4
        /*0004*/ 	.word	0xffffffff
	.align		4
        /*0008*/ 	.word	0x00000000
	.align		4
        /*000c*/ 	.word	0xfffffffe
	.align		4
        /*0010*/ 	.word	0x00000000
	.align		4
        /*0014*/ 	.word	0xfffffffd
	.align		4
        /*0018*/ 	.word	0x00000000
	.align		4
        /*001c*/ 	.word	0xfffffffc


//--------------------- .text._Z14tiledMatrixMulPfS_S_iiii --------------------------
	.section	.text._Z14tiledMatrixMulPfS_S_iiii,"ax",@progbits
	.align	128
        .global         _Z14tiledMatrixMulPfS_S_iiii
        .type           _Z14tiledMatrixMulPfS_S_iiii,@function
        .size           _Z14tiledMatrixMulPfS_S_iiii,(.L_x_8 - _Z14tiledMatrixMulPfS_S_iiii)
        .other          _Z14tiledMatrixMulPfS_S_iiii,@"STO_CUDA_ENTRY STV_DEFAULT"
_Z14tiledMatrixMulPfS_S_iiii:
.text._Z14tiledMatrixMulPfS_S_iiii:
[----:B------:R-:W-:Y:S08]  /*0000*/  LDC R1, c[0x0][0x37c] ;  /* 0x0000df00ff017b82 */ /* 0x000ff00000000800 */
[----:B------:R-:W0:Y:S01]  /*0010*/  LDC R5, c[0x0][0x3a4] ;  /* 0x0000e900ff057b82 */ /* 0x000e220000000800 */
[----:B------:R-:W1:Y:S01]  /*0020*/  LDCU.64 UR10, c[0x0][0x358] ;  /* 0x00006b00ff0a77ac */ /* 0x000e620008000a00 */
[----:B------:R-:W-:-:S06]  /*0030*/  HFMA2 R25, -RZ, RZ, 0, 0 ;  /* 0x00000000ff197431 */ /* 0x000fcc00000001ff */
[----:B------:R-:W2:Y:S08]  /*0040*/  LDC R4, c[0x0][0x39c] ;  /* 0x0000e700ff047b82 */ /* 0x000eb00000000800 */
[----:B------:R-:W-:Y:S01]  /*0050*/  S2UR UR5, SR_CTAID.Y ;  /* 0x00000000000579c3 */ /* 0x000fe20000002600 */
[----:B0-----:R-:W-:-:S07]  /*0060*/  IABS R7, R5 ;  /* 0x0000000500077213 */ /* 0x001fce0000000000 */
[----:B------:R-:W0:Y:S01]  /*0070*/  S2UR UR4, SR_CTAID.X ;  /* 0x00000000000479c3 */ /* 0x000e220000002500 */
[----:B------:R-:W3:Y:S01]  /*0080*/  I2F.RP R0, R7 ;  /* 0x0000000700007306 */ /* 0x000ee20000209400 */
[----:B--2---:R-:W-:-:S07]  /*0090*/  IADD3 R4, PT, PT, R4, -0x1, RZ ;  /* 0xffffffff04047810 */ /* 0x004fce0007ffe0ff */
[----:B---3--:R-:W2:Y:S02]  /*00a0*/  MUFU.RCP R0, R0 ;  /* 0x0000000000007308 */ /* 0x008ea40000001000 */
[----:B--2---:R-:W-:Y:S02]  /*00b0*/  IADD3 R2, PT, PT, R0, 0xffffffe, RZ ;  /* 0x0ffffffe00027810 */ /* 0x004fe40007ffe0ff */
[----:B------:R-:W-:-:S04]  /*00c0*/  IABS R0, R4 ;  /* 0x0000000400007213 */ /* 0x000fc80000000000 */
[----:B------:R2:W3:Y:S01]  /*00d0*/  F2I.FTZ.U32.TRUNC.NTZ R3, R2 ;  /* 0x0000000200037305 */ /* 0x0004e2000021f000 */
[----:B------:R-:W-:-:S04]  /*00e0*/  LOP3.LUT R4, R4, R5, RZ, 0x3c, !PT ;  /* 0x0000000504047212 */ /* 0x000fc800078e3cff */
[----:B------:R-:W-:Y:S01]  /*00f0*/  ISETP.GE.AND P1, PT, R4, RZ, PT ;  /* 0x000000ff0400720c */ /* 0x000fe20003f26270 */
[----:B--2---:R-:W-:Y:S02]  /*0100*/  IMAD.MOV.U32 R2, RZ, RZ, RZ ;  /* 0x000000ffff027224 */ /* 0x004fe400078e00ff */
[----:B---3--:R-:W-:-:S04]  /*0110*/  IMAD.MOV R6, RZ, RZ, -R3 ;  /* 0x000000ffff067224 */ /* 0x008fc800078e0a03 */
[----:B------:R-:W-:-:S04]  /*0120*/  IMAD R9, R6, R7, RZ ;  /* 0x0000000706097224 */ /* 0x000fc800078e02ff */
[----:B------:R-:W-:Y:S02]  /*0130*/  IMAD.HI.U32 R3, R3, R9, R2 ;  /* 0x0000000903037227 */ /* 0x000fe400078e0002 */
[----:B------:R-:W0:Y:S04]  /*0140*/  S2R R2, SR_TID.X ;  /* 0x0000000000027919 */ /* 0x000e280000002100 */
[----:B------:R-:W-:-:S05]  /*0150*/  IMAD.HI.U32 R3, R3, R0, RZ ;  /* 0x0000000003037227 */ /* 0x000fca00078e00ff */
[----:B------:R-:W-:-:S05]  /*0160*/  IADD3 R6, PT, PT, -R3, RZ, RZ ;  /* 0x000000ff03067210 */ /* 0x000fca0007ffe1ff */
[----:B------:R-:W-:-:S05]  /*0170*/  IMAD R0, R7, R6, R0 ;  /* 0x0000000607007224 */ /* 0x000fca00078e0200 */
[----:B------:R-:W-:-:S13]  /*0180*/  ISETP.GT.U32.AND P2, PT, R7, R0, PT ;  /* 0x000000000700720c */ /* 0x000fda0003f44070 */
[----:B------:R-:W-:Y:S01]  /*0190*/  @!P2 IMAD.IADD R0, R0, 0x1, -R7 ;  /* 0x000000010000a824 */ /* 0x000fe200078e0a07 */
[----:B------:R-:W-:Y:S01]  /*01a0*/  @!P2 IADD3 R3, PT, PT, R3, 0x1, RZ ;  /* 0x000000010303a810 */ /* 0x000fe20007ffe0ff */
[C---:B0-----:R-:W-:Y:S01]  /*01b0*/  IMAD R18, R5.reuse, UR4, R2 ;  /* 0x0000000405127c24 */ /* 0x041fe2000f8e0202 */
[----:B------:R-:W-:Y:S02]  /*01c0*/  ISETP.NE.AND P2, PT, R5, RZ, PT ;  /* 0x000000ff0500720c */ /* 0x000fe40003f45270 */
[----:B------:R-:W-:Y:S02]  /*01d0*/  ISETP.GE.U32.AND P0, PT, R0, R7, PT ;  /* 0x000000070000720c */ /* 0x000fe40003f06070 */
[----:B------:R-:W0:Y:S11]  /*01e0*/  S2R R0, SR_TID.Y ;  /* 0x0000000000007919 */ /* 0x000e360000002200 */
[----:B------:R-:W-:-:S05]  /*01f0*/  @P0 VIADD R3, R3, 0x1 ;  /* 0x0000000103030836 */ /* 0x000fca0000000000 */
[----:B------:R-:W-:Y:S02]  /*0200*/  @!P1 IADD3 R3, PT, PT, -R3, RZ, RZ ;  /* 0x000000ff03039210 */ /* 0x000fe40007ffe1ff */
[----:B------:R-:W-:-:S04]  /*0210*/  @!P2 LOP3.LUT R3, RZ, R5, RZ, 0x33, !PT ;  /* 0x00000005ff03a212 */ /* 0x000fc800078e33ff */
[----:B------:R-:W-:Y:S01]  /*0220*/  ISETP.GE.AND P0, PT, R3, RZ, PT ;  /* 0x000000ff0300720c */ /* 0x000fe20003f06270 */
[----:B0-----:R-:W-:-:S12]  /*0230*/  IMAD R21, R5, UR5, R0 ;  /* 0x0000000505157c24 */ /* 0x001fd8000f8e0200 */
[----:B-1----:R-:W-:Y:S05]  /*0240*/  @!P0 BRA `(.L_x_0) ;  /* 0x0000000800748947 */ /* 0x002fea0003800000 */
[----:B------:R-:W0:Y:S01]  /*0250*/  S2UR UR6, SR_CgaCtaId ;  /* 0x00000000000679c3 */ /* 0x000e220000008800 */
[----:B------:R-:W-:Y:S01]  /*0260*/  UMOV UR4, 0x400 ;  /* 0x0000040000047882 */ /* 0x000fe20000000000 */
[C---:B------:R-:W-:Y:S01]  /*0270*/  LOP3.LUT R6, R5.reuse, 0x7ffffff0, RZ, 0xc0, !PT ;  /* 0x7ffffff005067812 */ /* 0x040fe200078ec0ff */
[----:B------:R-:W-:Y:S01]  /*0280*/  UIADD3 UR5, UPT, UPT, UR4, 0x1000, URZ ;  /* 0x0000100004057890 */ /* 0x000fe2000fffe0ff */
[C---:B------:R-:W-:Y:S01]  /*0290*/  LOP3.LUT R16, R5.reuse, 0xf, RZ, 0xc0, !PT ;  /* 0x0000000f05107812 */ /* 0x040fe200078ec0ff */
[----:B------:R-:W-:Y:S01]  /*02a0*/  IMAD.MOV.U32 R25, RZ, RZ, RZ ;  /* 0x000000ffff197224 */ /* 0x000fe200078e00ff */
[C---:B------:R-:W-:Y:S02]  /*02b0*/  LOP3.LUT R7, R5.reuse, 0x7, RZ, 0xc0, !PT ;  /* 0x0000000705077812 */ /* 0x040fe400078ec0ff */
[----:B------:R-:W-:Y:S02]  /*02c0*/  LOP3.LUT R4, R5, 0x3, RZ, 0xc0, !PT ;  /* 0x0000000305047812 */ /* 0x000fe400078ec0ff */
[----:B------:R-:W-:Y:S01]  /*02d0*/  IADD3 R5, PT, PT, -R6, RZ, RZ ;  /* 0x000000ff06057210 */ /* 0x000fe20007ffe1ff */
[----:B0-----:R-:W-:-:S02]  /*02e0*/  ULEA UR5, UR6, UR5, 0x18 ;  /* 0x0000000506057291 */ /* 0x001fc4000f8ec0ff */
[----:B------:R-:W-:-:S04]  /*02f0*/  ULEA UR4, UR6, UR4, 0x18 ;  /* 0x0000000406047291 */ /* 0x000fc8000f8ec0ff */
[----:B------:R-:W-:Y:S02]  /*0300*/  LEA R17, R2, UR5, 0x2 ;  /* 0x0000000502117c11 */ /* 0x000fe4000f8e10ff */
[----:B------:R-:W-:Y:S01]  /*0310*/  LEA R19, R0, UR4, 0x7 ;  /* 0x0000000400137c11 */ /* 0x000fe2000f8e38ff */
[----:B------:R-:W-:-:S06]  /*0320*/  UMOV UR4, URZ ;  /* 0x000000ff00047c82 */ /* 0x000fcc0008000000 */
.L_x_6:
[----:B0-----:R-:W0:Y:S01]  /*0330*/  LDC R13, c[0x0][0x3a4] ;  /* 0x0000e900ff0d7b82 */ /* 0x001e220000000800 */
[----:B------:R-:W1:Y:S01]  /*0340*/  LDCU.64 UR6, c[0x0][0x398] ;  /* 0x00007300ff0677ac */ /* 0x000e620008000a00 */
[----:B------:R-:W-:Y:S01]  /*0350*/  IMAD.MOV.U32 R14, RZ, RZ, RZ ;  /* 0x000000ffff0e7224 */ /* 0x000fe200078e00ff */
[----:B------:R-:W2:Y:S02]  /*0360*/  LDCU UR8, c[0x0][0x3a0] ;  /* 0x00007400ff0877ac */ /* 0x000ea40008000800 */
[----:B--2---:R-:W-:Y:S01]  /*0370*/  ISETP.GE.AND P1, PT, R18, UR8, PT ;  /* 0x0000000812007c0c */ /* 0x004fe2000bf26270 */
[C---:B0-----:R-:W-:Y:S02]  /*0380*/  IMAD R12, R13.reuse, UR4, R2 ;  /* 0x000000040d0c7c24 */ /* 0x041fe4000f8e0202 */
[----:B------:R-:W-:-:S03]  /*0390*/  IMAD R23, R13, UR4, R0 ;  /* 0x000000040d177c24 */ /* 0x000fc6000f8e0200 */
[----:B-1----:R-:W-:Y:S02]  /*03a0*/  ISETP.GE.AND P0, PT, R12, UR7, PT ;  /* 0x000000070c007c0c */ /* 0x002fe4000bf06270 */
[----:B------:R-:W-:Y:S02]  /*03b0*/  ISETP.GE.OR P1, PT, R23, UR7, P1 ;  /* 0x0000000717007c0c */ /* 0x000fe40008f26670 */
[----:B------:R-:W-:-:S11]  /*03c0*/  ISETP.GE.OR P0, PT, R21, UR6, P0 ;  /* 0x0000000615007c0c */ /* 0x000fd60008706670 */
[----:B------:R-:W0:Y:S01]  /*03d0*/  @!P1 LDC.64 R8, c[0x0][0x388] ;  /* 0x0000e200ff089b82 */ /* 0x000e220000000a00 */
[----:B------:R-:W-:Y:S02]  /*03e0*/  @!P1 IMAD R23, R23, UR8, R18 ;  /* 0x0000000817179c24 */ /* 0x000fe4000f8e0212 */
[----:B------:R-:W-:Y:S01]  /*03f0*/  @!P0 IMAD R15, R21, UR7, R12 ;  /* 0x00000007150f8c24 */ /* 0x000fe2000f8e020c */
[----:B------:R-:W-:-:S04]  /*0400*/  MOV R12, RZ ;  /* 0x000000ff000c7202 */ /* 0x000fc80000000f00 */
[----:B------:R-:W1:Y:S01]  /*0410*/  @!P0 LDC.64 R10, c[0x0][0x380] ;  /* 0x0000e000ff0a8b82 */ /* 0x000e620000000a00 */
[----:B0-----:R-:W-:-:S05]  /*0420*/  @!P1 IMAD.WIDE R8, R23, 0x4, R8 ;  /* 0x0000000417089825 */ /* 0x001fca00078e0208 */
[----:B------:R-:W2:Y:S01]  /*0430*/  @!P1 LDG.E R14, desc[UR10][R8.64] ;  /* 0x0000000a080e9981 */ /* 0x000ea2000c1e1900 */
[----:B-1----:R-:W-:-:S05]  /*0440*/  @!P0 IMAD.WIDE R10, R15, 0x4, R10 ;  /* 0x000000040f0a8825 */ /* 0x002fca00078e020a */
[----:B------:R-:W3:Y:S01]  /*0450*/  @!P0 LDG.E R12, desc[UR10][R10.64] ;  /* 0x0000000a0a0c8981 */ /* 0x000ee2000c1e1900 */
[----:B------:R-:W-:Y:S02]  /*0460*/  ISETP.GE.AND P1, PT, R13, 0x1, PT ;  /* 0x000000010d00780c */ /* 0x000fe40003f26270 */
[----:B------:R-:W-:Y:S02]  /*0470*/  LEA R23, R0, UR5, 0x7 ;  /* 0x0000000500177c11 */ /* 0x000fe4000f8e38ff */
[C---:B------:R-:W-:Y:S02]  /*0480*/  LEA R15, R2.reuse, R19, 0x2 ;  /* 0x00000013020f7211 */ /* 0x040fe400078e10ff */
[----:B------:R-:W-:Y:S02]  /*0490*/  LEA R23, R2, R23, 0x2 ;  /* 0x0000001702177211 */ /* 0x000fe400078e10ff */
[----:B------:R-:W-:Y:S01]  /*04a0*/  ISETP.NE.AND P0, PT, R3, UR4, PT ;  /* 0x0000000403007c0c */ /* 0x000fe2000bf05270 */
[----:B------:R-:W-:Y:S01]  /*04b0*/  UIADD3 UR4, UPT, UPT, UR4, 0x1, URZ ;  /* 0x0000000104047890 */ /* 0x000fe2000fffe0ff */
[----:B---3--:R0:W-:Y:S04]  /*04c0*/  STS [R15], R12 ;  /* 0x0000000c0f007388 */ /* 0x0081e80000000800 */
[----:B--2---:R0:W-:Y:S01]  /*04d0*/  STS [R23], R14 ;  /* 0x0000000e17007388 */ /* 0x0041e20000000800 */
[----:B------:R-:W-:Y:S06]  /*04e0*/  BAR.SYNC.DEFER_BLOCKING 0x0 ;  /* 0x0000000000007b1d */ /* 0x000fec0000010000 */
[----:B------:R-:W-:Y:S05]  /*04f0*/  @!P1 BRA `(.L_x_1) ;  /* 0x0000000400c09947 */ /* 0x000fea0003800000 */
[----:B------:R-:W-:Y:S01]  /*0500*/  ISETP.GE.U32.AND P1, PT, R13, 0x10, PT ;  /* 0x000000100d00780c */ /* 0x000fe20003f26070 */
[----:B------:R-:W-:-:S12]  /*0510*/  IMAD.MOV.U32 R20, RZ, RZ, RZ ;  /* 0x000000ffff147224 */ /* 0x000fd800078e00ff */
[----:B------:R-:W-:Y:S05]  /*0520*/  @!P1 BRA `(.L_x_2) ;  /* 0x0000000000d09947 */ /* 0x000fea0003800000 */
[----:B------:R-:W1:Y:S01]  /*0530*/  S2UR UR6, SR_CgaCtaId ;  /* 0x00000000000679c3 */ /* 0x000e620000008800 */
[----:B------:R-:W-:Y:S01]  /*0540*/  UMOV UR5, 0x400 ;  /* 0x0000040000057882 */ /* 0x000fe20000000000 */
[----:B------:R-:W-:Y:S01]  /*0550*/  MOV R20, R5 ;  /* 0x0000000500147202 */ /* 0x000fe20000000f00 */
[----:B------:R-:W-:Y:S02]  /*0560*/  UIADD3 UR8, UPT, UPT, UR5, 0x1000, URZ ;  /* 0x0000100005087890 */ /* 0x000fe4000fffe0ff */
[----:B-1----:R-:W-:Y:S02]  /*0570*/  ULEA UR7, UR6, UR5, 0x18 ;  /* 0x0000000506077291 */ /* 0x002fe4000f8ec0ff */
[----:B------:R-:W-:-:S04]  /*0580*/  ULEA UR5, UR6, UR8, 0x18 ;  /* 0x0000000806057291 */ /* 0x000fc8000f8ec0ff */
[----:B------:R-:W-:Y:S02]  /*0590*/  LEA R19, R0, UR7, 0x7 ;  /* 0x0000000700137c11 */ /* 0x000fe4000f8e38ff */
[----:B------:R-:W-:Y:S02]  /*05a0*/  LEA R17, R2, UR5, 0x2 ;  /* 0x0000000502117c11 */ /* 0x000fe4000f8e10ff */
[----:B0-----:R-:W-:-:S03]  /*05b0*/  IADD3 R23, PT, PT, R19, 0x20, RZ ;  /* 0x0000002013177810 */ /* 0x001fc60007ffe0ff */
[----:B------:R-:W-:-:S07]  /*05c0*/  VIADD R22, R17, 0x400 ;  /* 0x0000040011167836 */ /* 0x000fce0000000000 */
.L_x_3:
[----:B------:R-:W-:Y:S01]  /*05d0*/  LDS R8, [R22+-0x400] ;  /* 0xfffc000016087984 */ /* 0x000fe20000000800 */
[----:B------:R-:W-:-:S03]  /*05e0*/  IADD3 R20, PT, PT, R20, 0x10, RZ ;  /* 0x0000001014147810 */ /* 0x000fc60007ffe0ff */
[----:B------:R-:W0:Y:S01]  /*05f0*/  LDS.128 R12, [R23+-0x20] ;  /* 0xffffe000170c7984 */ /* 0x000e220000000c00 */
[----:B------:R-:W-:-:S03]  /*0600*/  ISETP.NE.AND P1, PT, R20, RZ, PT ;  /* 0x000000ff1400720c */ /* 0x000fc60003f25270 */
[----:B------:R-:W1:Y:S04]  /*0610*/  LDS R9, [R22+-0x380] ;  /* 0xfffc800016097984 */ /* 0x000e680000000800 */
[----:B------:R-:W2:Y:S04]  /*0620*/  LDS R27, [R22+-0x300] ;  /* 0xfffd0000161b7984 */ /* 0x000ea80000000800 */
[----:B------:R-:W-:Y:S01]  /*0630*/  LDS R24, [R22+-0x180] ;  /* 0xfffe800016187984 */ /* 0x000fe20000000800 */
[----:B0-----:R-:W-:-:S03]  /*0640*/  FFMA R8, R12, R8, R25 ;  /* 0x000000080c087223 */ /* 0x001fc60000000019 */
[----:B------:R-:W0:Y:S01]  /*0650*/  LDS R12, [R22+-0x280] ;  /* 0xfffd8000160c7984 */ /* 0x000e220000000800 */
[----:B-1----:R-:W-:-:S03]  /*0660*/  FFMA R26, R9, R13, R8 ;  /* 0x0000000d091a7223 */ /* 0x002fc60000000008 */
[----:B------:R-:W-:Y:S01]  /*0670*/  LDS R13, [R22+-0x200] ;  /* 0xfffe0000160d7984 */ /* 0x000fe20000000800 */
[----:B--2---:R-:W-:-:S03]  /*0680*/  FFMA R27, R27, R14, R26 ;  /* 0x0000000e1b1b7223 */ /* 0x004fc6000000001a */
[----:B------:R-:W1:Y:S04]  /*0690*/  LDS.128 R8, [R23+-0x10] ;  /* 0xfffff00017087984 */ /* 0x000e680000000c00 */
[----:B------:R-:W2:Y:S01]  /*06a0*/  LDS R25, [R22+-0x100] ;  /* 0xffff000016197984 */ /* 0x000ea20000000800 */
[----:B0-----:R-:W-:-:S03]  /*06b0*/  FFMA R15, R12, R15, R27 ;  /* 0x0000000f0c0f7223 */ /* 0x001fc6000000001b */
[----:B------:R-:W-:Y:S01]  /*06c0*/  LDS R27, [R22] ;  /* 0x00000000161b7984 */ /* 0x000fe20000000800 */
[----:B-1----:R-:W-:-:S03]  /*06d0*/  FFMA R13, R8, R13, R15 ;  /* 0x0000000d080d7223 */ /* 0x002fc6000000000f */
[----:B------:R-:W0:Y:S01]  /*06e0*/  LDS R8, [R22+-0x80] ;  /* 0xffff800016087984 */ /* 0x000e220000000800 */
[----:B------:R-:W-:-:S03]  /*06f0*/  FFMA R26, R24, R9, R13 ;  /* 0x00000009181a7223 */ /* 0x000fc6000000000d */
[----:B------:R-:W1:Y:S01]  /*0700*/  LDS.128 R12, [R23] ;  /* 0x00000000170c7984 */ /* 0x000e620000000c00 */
[----:B--2---:R-:W-:-:S03]  /*0710*/  FFMA R9, R25, R10, R26 ;  /* 0x0000000a19097223 */ /* 0x004fc6000000001a */
[----:B------:R-:W2:Y:S04]  /*0720*/  LDS R24, [R22+0x80] ;  /* 0x0000800016187984 */ /* 0x000ea80000000800 */
[----:B------:R-:W3:Y:S01]  /*0730*/  LDS R25, [R22+0x100] ;  /* 0x0001000016197984 */ /* 0x000ee20000000800 */
[----:B0-----:R-:W-:-:S04]  /*0740*/  FFMA R9, R8, R11, R9 ;  /* 0x0000000b08097223 */ /* 0x001fc80000000009 */
[----:B-1----:R-:W-:Y:S02]  /*0750*/  FFMA R9, R12, R27, R9 ;  /* 0x0000001b0c097223 */ /* 0x002fe40000000009 */
[----:B------:R-:W0:Y:S02]  /*0760*/  LDS R12, [R22+0x180] ;  /* 0x00018000160c7984 */ /* 0x000e240000000800 */
[----:B--2---:R-:W-:Y:S02]  /*0770*/  FFMA R24, R24, R13, R9 ;  /* 0x0000000d18187223 */ /* 0x004fe40000000009 */
[----:B------:R-:W-:Y:S02]  /*0780*/  LDS R13, [R22+0x200] ;  /* 0x00020000160d7984 */ /* 0x000fe40000000800 */
[----:B---3--:R-:W-:Y:S02]  /*0790*/  FFMA R25, R25, R14, R24 ;  /* 0x0000000e19197223 */ /* 0x008fe40000000018 */
[----:B------:R1:W2:Y:S04]  /*07a0*/  LDS.128 R8, [R23+0x10] ;  /* 0x0000100017087984 */ /* 0x0002a80000000c00 */
[----:B------:R-:W3:Y:S04]  /*07b0*/  LDS R27, [R22+0x280] ;  /* 0x00028000161b7984 */ /* 0x000ee80000000800 */
[----:B------:R-:W4:Y:S01]  /*07c0*/  LDS R24, [R22+0x300] ;  /* 0x0003000016187984 */ /* 0x000f220000000800 */
[----:B-1----:R-:W-:-:S03]  /*07d0*/  IADD3 R23, PT, PT, R23, 0x40, RZ ;  /* 0x0000004017177810 */ /* 0x002fc60007ffe0ff */
[----:B------:R1:W5:Y:S02]  /*07e0*/  LDS R14, [R22+0x380] ;  /* 0x00038000160e7984 */ /* 0x0003640000000800 */
[----:B-1----:R-:W-:Y:S02]  /*07f0*/  VIADD R22, R22, 0x800 ;  /* 0x0000080016167836 */ /* 0x002fe40000000000 */
[----:B0-----:R-:W-:-:S04]  /*0800*/  FFMA R15, R12, R15, R25 ;  /* 0x0000000f0c0f7223 */ /* 0x001fc80000000019 */
[----:B--2---:R-:W-:-:S04]  /*0810*/  FFMA R8, R8, R13, R15 ;  /* 0x0000000d08087223 */ /* 0x004fc8000000000f */
[----:B---3--:R-:W-:-:S04]  /*0820*/  FFMA R9, R27, R9, R8 ;  /* 0x000000091b097223 */ /* 0x008fc80000000008 */
[----:B----4-:R-:W-:-:S04]  /*0830*/  FFMA R9, R24, R10, R9 ;  /* 0x0000000a18097223 */ /* 0x010fc80000000009 */
[----:B-----5:R-:W-:Y:S01]  /*0840*/  FFMA R25, R14, R11, R9 ;  /* 0x0000000b0e197223 */ /* 0x020fe20000000009 */
[----:B------:R-:W-:Y:S06]  /*0850*/  @P1 BRA `(.L_x_3) ;  /* 0xfffffffc005c1947 */ /* 0x000fec000383ffff */
[----:B------:R-:W-:-:S07]  /*0860*/  MOV R20, R6 ;  /* 0x0000000600147202 */ /* 0x000fce0000000f00 */
.L_x_2:
[----:B------:R-:W-:-:S13]  /*0870*/  ISETP.NE.AND P1, PT, R16, RZ, PT ;  /* 0x000000ff1000720c */ /* 0x000fda0003f25270 */
[----:B------:R-:W-:Y:S05]  /*0880*/  @!P1 BRA `(.L_x_1) ;  /* 0x0000000000dc9947 */ /* 0x000fea0003800000 */
[----:B------:R-:W-:Y:S02]  /*0890*/  IADD3 R8, PT, PT, R16, -0x1, RZ ;  /* 0xffffffff10087810 */ /* 0x000fe40007ffe0ff */
[----:B------:R-:W-:Y:S02]  /*08a0*/  ISETP.NE.AND P2, PT, R7, RZ, PT ;  /* 0x000000ff0700720c */ /* 0x000fe40003f45270 */
[----:B------:R-:W-:-:S13]  /*08b0*/  ISETP.GE.U32.AND P1, PT, R8, 0x7, PT ;  /* 0x000000070800780c */ /* 0x000fda0003f26070 */
[----:B------:R-:W-:Y:S05]  /*08c0*/  @!P1 BRA `(.L_x_4) ;  /* 0x0000000000549947 */ /* 0x000fea0003800000 */
[C---:B------:R-:W-:Y:S01]  /*08d0*/  IMAD R22, R20.reuse, 0x80, R17 ;  /* 0x0000008014167824 */ /* 0x040fe200078e0211 */
[C---:B------:R-:W-:Y:S02]  /*08e0*/  LEA R27, R20.reuse, R19, 0x2 ;  /* 0x00000013141b7211 */ /* 0x040fe400078e10ff */
[----:B------:R-:W-:Y:S02]  /*08f0*/  IADD3 R20, PT, PT, R20, 0x8, RZ ;  /* 0x0000000814147810 */ /* 0x000fe40007ffe0ff */
[----:B0-----:R-:W-:Y:S04]  /*0900*/  LDS R12, [R22] ;  /* 0x00000000160c7984 */ /* 0x001fe80000000800 */
[----:B------:R-:W0:Y:S04]  /*0910*/  LDS.128 R8, [R27] ;  /* 0x000000001b087984 */ /* 0x000e280000000c00 */
[----:B------:R-:W1:Y:S04]  /*0920*/  LDS R13, [R22+0x80] ;  /* 0x00008000160d7984 */ /* 0x000e680000000800 */
[----:B------:R-:W2:Y:S04]  /*0930*/  LDS R23, [R22+0x100] ;  /* 0x0001000016177984 */ /* 0x000ea80000000800 */
[----:B------:R-:W-:Y:S04]  /*0940*/  LDS R24, [R22+0x280] ;  /* 0x0002800016187984 */ /* 0x000fe80000000800 */
[----:B------:R-:W-:Y:S01]  /*0950*/  LDS R26, [R22+0x380] ;  /* 0x00038000161a7984 */ /* 0x000fe20000000800 */
[----:B0-----:R-:W-:-:S03]  /*0960*/  FFMA R12, R8, R12, R25 ;  /* 0x0000000c080c7223 */ /* 0x001fc60000000019 */
[----:B------:R-:W0:Y:S01]  /*0970*/  LDS R8, [R22+0x180] ;  /* 0x0001800016087984 */ /* 0x000e220000000800 */
[----:B-1----:R-:W-:-:S03]  /*0980*/  FFMA R28, R13, R9, R12 ;  /* 0x000000090d1c7223 */ /* 0x002fc6000000000c */
[----:B------:R-:W-:Y:S01]  /*0990*/  LDS R9, [R22+0x200] ;  /* 0x0002000016097984 */ /* 0x000fe20000000800 */
[----:B--2---:R-:W-:-:S03]  /*09a0*/  FFMA R23, R23, R10, R28 ;  /* 0x0000000a17177223 */ /* 0x004fc6000000001c */
[----:B------:R-:W1:Y:S04]  /*09b0*/  LDS.128 R12, [R27+0x10] ;  /* 0x000010001b0c7984 */ /* 0x000e680000000c00 */
[----:B------:R-:W2:Y:S01]  /*09c0*/  LDS R25, [R22+0x300] ;  /* 0x0003000016197984 */ /* 0x000ea20000000800 */
[----:B0-----:R-:W-:-:S04]  /*09d0*/  FFMA R11, R8, R11, R23 ;  /* 0x0000000b080b7223 */ /* 0x001fc80000000017 */
[----:B-1----:R-:W-:-:S04]  /*09e0*/  FFMA R9, R12, R9, R11 ;  /* 0x000000090c097223 */ /* 0x002fc8000000000b */
[----:B------:R-:W-:-:S04]  /*09f0*/  FFMA R24, R24, R13, R9 ;  /* 0x0000000d18187223 */ /* 0x000fc80000000009 */
[----:B--2---:R-:W-:-:S04]  /*0a00*/  FFMA R25, R25, R14, R24 ;  /* 0x0000000e19197223 */ /* 0x004fc80000000018 */
[----:B------:R-:W-:-:S07]  /*0a10*/  FFMA R25, R26, R15, R25 ;  /* 0x0000000f1a197223 */ /* 0x000fce0000000019 */
.L_x_4:
[----:B------:R-:W-:Y:S05]  /*0a20*/  @!P2 BRA `(.L_x_1) ;  /* 0x000000000074a947 */ /* 0x000fea0003800000 */
[----:B------:R-:W-:Y:S01]  /*0a30*/  VIADD R8, R7, 0xffffffff ;  /* 0xffffffff07087836 */ /* 0x000fe20000000000 */
[----:B------:R-:W-:-:S04]  /*0a40*/  ISETP.NE.AND P2, PT, R4, RZ, PT ;  /* 0x000000ff0400720c */ /* 0x000fc80003f45270 */
[----:B------:R-:W-:-:S13]  /*0a50*/  ISETP.GE.U32.AND P1, PT, R8, 0x3, PT ;  /* 0x000000030800780c */ /* 0x000fda0003f26070 */
[----:B------:R-:W-:Y:S05]  /*0a60*/  @!P1 BRA `(.L_x_5) ;  /* 0x0000000000309947 */ /* 0x000fea0003800000 */
[C---:B------:R-:W-:Y:S02]  /*0a70*/  LEA R8, R20.reuse, R19, 0x2 ;  /* 0x0000001314087211 */ /* 0x040fe400078e10ff */
[C---:B0-----:R-:W-:Y:S01]  /*0a80*/  LEA R12, R20.reuse, R17, 0x7 ;  /* 0x00000011140c7211 */ /* 0x041fe200078e38ff */
[----:B------:R-:W-:-:S03]  /*0a90*/  VIADD R20, R20, 0x4 ;  /* 0x0000000414147836 */ /* 0x000fc60000000000 */
[----:B------:R-:W-:Y:S04]  /*0aa0*/  LDS.128 R8, [R8] ;  /* 0x0000000008087984 */ /* 0x000fe80000000c00 */
[----:B------:R-:W0:Y:S04]  /*0ab0*/  LDS R13, [R12] ;  /* 0x000000000c0d7984 */ /* 0x000e280000000800 */
[----:B------:R-:W1:Y:S04]  /*0ac0*/  LDS R15, [R12+0x80] ;  /* 0x000080000c0f7984 */ /* 0x000e680000000800 */
[----:B------:R-:W2:Y:S04]  /*0ad0*/  LDS R22, [R12+0x100] ;  /* 0x000100000c167984 */ /* 0x000ea80000000800 */
[----:B------:R-:W3:Y:S01]  /*0ae0*/  LDS R23, [R12+0x180] ;  /* 0x000180000c177984 */ /* 0x000ee20000000800 */
[----:B0-----:R-:W-:-:S04]  /*0af0*/  FFMA R14, R8, R13, R25 ;  /* 0x0000000d080e7223 */ /* 0x001fc80000000019 */
[----:B-1----:R-:W-:-:S04]  /*0b00*/  FFMA R9, R15, R9, R14 ;  /* 0x000000090f097223 */ /* 0x002fc8000000000e */
[----:B--2---:R-:W-:-:S04]  /*0b10*/  FFMA R10, R22, R10, R9 ;  /* 0x0000000a160a7223 */ /* 0x004fc80000000009 */
[----:B---3--:R-:W-:-:S07]  /*0b20*/  FFMA R25, R23, R11, R10 ;  /* 0x0000000b17197223 */ /* 0x008fce000000000a */
.L_x_5:
[----:B------:R-:W-:Y:S05]  /*0b30*/  @!P2 BRA `(.L_x_1) ;  /* 0x000000000030a947 */ /* 0x000fea0003800000 */
[C---:B------:R-:W-:Y:S02]  /*0b40*/  LEA R8, R20.reuse, R19, 0x2 ;  /* 0x0000001314087211 */ /* 0x040fe400078e10ff */
[----:B------:R-:W-:Y:S02]  /*0b50*/  LEA R13, R20, R17, 0x7 ;  /* 0x00000011140d7211 */ /* 0x000fe400078e38ff */
[----:B------:R-:W-:Y:S02]  /*0b60*/  ISETP.NE.AND P1, PT, R4, 0x1, PT ;  /* 0x000000010400780c */ /* 0x000fe40003f25270 */
[----:B------:R-:W-:Y:S04]  /*0b70*/  LDS.128 R8, [R8] ;  /* 0x0000000008087984 */ /* 0x000fe80000000c00 */
[----:B0-----:R-:W0:Y:S02]  /*0b80*/  LDS R12, [R13] ;  /* 0x000000000d0c7984 */ /* 0x001e240000000800 */
[----:B0-----:R-:W-:-:S05]  /*0b90*/  FFMA R25, R8, R12, R25 ;  /* 0x0000000c08197223 */ /* 0x001fca0000000019 */
[----:B------:R-:W-:Y:S05]  /*0ba0*/  @!P1 BRA `(.L_x_1) ;  /* 0x0000000000149947 */ /* 0x000fea0003800000 */
[----:B------:R-:W-:Y:S01]  /*0bb0*/  ISETP.NE.AND P1, PT, R4, 0x2, PT ;  /* 0x000000020400780c */ /* 0x000fe20003f25270 */
[----:B------:R-:W0:-:S12]  /*0bc0*/  LDS R8, [R13+0x80] ;  /* 0x000080000d087984 */ /* 0x000e180000000800 */
[----:B------:R-:W1:Y:S01]  /*0bd0*/  @P1 LDS R12, [R13+0x100] ;  /* 0x000100000d0c1984 */ /* 0x000e620000000800 */
[----:B0-----:R-:W-:-:S04]  /*0be0*/  FFMA R25, R8, R9, R25 ;  /* 0x0000000908197223 */ /* 0x001fc80000000019 */
[----:B-1----:R-:W-:-:S07]  /*0bf0*/  @P1 FFMA R25, R12, R10, R25 ;  /* 0x0000000a0c191223 */ /* 0x002fce0000000019 */
.L_x_1:
[----:B------:R-:W-:Y:S06]  /*0c00*/  BAR.SYNC.DEFER_BLOCKING 0x0 ;  /* 0x0000000000007b1d */ /* 0x000fec0000010000 */
[----:B------:R-:W-:Y:S05]  /*0c10*/  @P0 BRA `(.L_x_6) ;  /* 0xfffffff400c40947 */ /* 0x000fea000383ffff */
.L_x_0:
[----:B------:R-:W1:Y:S01]  /*0c20*/  LDCU UR4, c[0x0][0x3a0] ;  /* 0x00007400ff0477ac */ /* 0x000e620008000800 */
[----:B------:R-:W2:Y:S01]  /*0c30*/  LDCU UR5, c[0x0][0x398] ;  /* 0x00007300ff0577ac */ /* 0x000ea20008000800 */
[----:B-1----:R-:W-:-:S04]  /*0c40*/  ISETP.GE.AND P0, PT, R18, UR4, PT ;  /* 0x0000000412007c0c */ /* 0x002fc8000bf06270 */
[----:B--2---:R-:W-:-:S13]  /*0c50*/  ISETP.GE.OR P0, PT, R21, UR5, P0 ;  /* 0x0000000515007c0c */ /* 0x004fda0008706670 */
[----:B------:R-:W-:Y:S05]  /*0c60*/  @P0 EXIT ;  /* 0x000000000000094d */ /* 0x000fea0003800000 */
[----:B------:R-:W1:Y:S01]  /*0c70*/  LDC.64 R2, c[0x0][0x390] ;  /* 0x0000e400ff027b82 */ /* 0x000e620000000a00 */
[----:B------:R-:W-:-:S04]  /*0c80*/  IMAD R21, R21, UR4, R18 ;  /* 0x0000000415157c24 */ /* 0x000fc8000f8e0212 */
[----:B-1----:R-:W-:-:S05]  /*0c90*/  IMAD.WIDE R2, R21, 0x4, R2 ;  /* 0x0000000415027825 */ /* 0x002fca00078e0202 */
[----:B------:R-:W-:Y:S01]  /*0ca0*/  STG.E desc[UR10][R2.64], R25 ;  /* 0x0000001902007986 */ /* 0x000fe2000c10190a */
[----:B------:R-:W-:Y:S05]  /*0cb0*/  EXIT ;  /* 0x000000000000794d */ /* 0x000fea0003800000 */
.L_x_7:
[----:B------:R-:W-:-:S00]  /*0cc0*/  BRA `(.L_x_7) ;  /* 0xfffffffc00fc7947 */ /* 0x000fc0000383ffff */
[----:B------:R-:W-:-:S00]  /*0cd0*/  NOP ;  /* 0x0000000000007918 */ /* 0x000fc00000000000 */
        /* <DEDUP_REMOVED lines=10> */
.L_x_8:


//--------------------- .nv.shared._Z14tiledMatrixMulPfS_S_iiii --------------------------
	.section	.nv.shared._Z14tiledMatrixMulPfS_S_iiii,"aw",@nobits
	.sectionflags	@""
	.align	4
.nv.shared._Z14tiledMatrixMulPfS_S_iiii:
	.zero		9216


//--------------------- .nv.shared.reserved.0     --------------------------
	.section	.nv.shared.reserved.0,"aw",@nobits
	.weak		__nv_reservedSMEM_offset_0_alias
	.size		__nv_reservedSMEM_offset_0_alias, 0, 64
	.other		__nv_reservedSMEM_offset_0_alias,@"STO_CUDA_RESERVED_SHARED STV_DEFAULT"
__nv_reservedSMEM_offset_0_alias:
	.zero		0
	.zero		64


//--------------------- .nv.constant0._Z14tiledMatrixMulPfS_S_iiii --------------------------
	.section	.nv.constant0._Z14tiledMatrixMulPfS_S_iiii,"a",@progbits
	.sectionflags	@""
	.align	4
.nv.constant0._Z14tiledMatrixMulPfS_S_iiii:
	.zero		936


//--------------------- SYMBOLS --------------------------

	.type		.nv.reservedSmem.offset0,@object
	.size		.nv.reservedSmem.offset0,0x4
	.type		.nv.reservedSmem.cap,@object
	.size		.nv.reservedSmem.cap,0x4
